	.headerflags	@"EF_CUDA_TEXMODE_UNIFIED EF_CUDA_64BIT_ADDRESS EF_CUDA_ACCELERATORS EF_CUDA_SM90 EF_CUDA_VIRTUAL_SM(EF_CUDA_SM90)"
	.elftype	@"ET_EXEC"


//--------------------- .nv.info                  --------------------------
	.section	.nv.info,"",@"SHT_CUDA_INFO"
	.align	4


	//----- nvinfo : EIATTR_REGCOUNT
	.align		4
        /*0000*/ 	.byte	0x04, 0x2f
        /*0002*/ 	.short	(.L_1 - .L_0)
	.align		4
.L_0:
        /*0004*/ 	.word	index@(triton_poi_fused_div_11)
        /*0008*/ 	.word	0x0000000e


	//----- nvinfo : EIATTR_MIN_STACK_SIZE
	.align		4
.L_1:
        /*000c*/ 	.byte	0x04, 0x12
        /*000e*/ 	.short	(.L_3 - .L_2)
	.align		4
.L_2:
        /*0010*/ 	.word	index@(triton_poi_fused_div_11)
        /*0014*/ 	.word	0x00000000


	//----- nvinfo : EIATTR_FRAME_SIZE
	.align		4
.L_3:
        /*0018*/ 	.byte	0x04, 0x11
        /*001a*/ 	.short	(.L_5 - .L_4)
	.align		4
.L_4:
        /*001c*/ 	.word	index@(triton_poi_fused_div_11)
        /*0020*/ 	.word	0x00000000


	//----- nvinfo : EIATTR_MIN_STACK_SIZE
	.align		4
.L_5:
        /*0024*/ 	.byte	0x04, 0x12
        /*0026*/ 	.short	(.L_7 - .L_6)
	.align		4
.L_6:
        /*0028*/ 	.word	index@(triton_poi_fused_div_11)
        /*002c*/ 	.word	0x00000000
.L_7:


//--------------------- .nv.info.triton_poi_fused_div_11 --------------------------
	.section	.nv.info.triton_poi_fused_div_11,"",@"SHT_CUDA_INFO"
	.sectionflags	@""
	.align	4


	//----- nvinfo : EIATTR_CUDA_API_VERSION
	.align		4
        /*0000*/ 	.byte	0x04, 0x37
        /*0002*/ 	.short	(.L_9 - .L_8)
.L_8:
        /*0004*/ 	.word	0x0000007c


	//----- nvinfo : EIATTR_KPARAM_INFO
	.align		4
.L_9:
        /*0008*/ 	.byte	0x04, 0x17
        /*000a*/ 	.short	(.L_11 - .L_10)
.L_10:
        /*000c*/ 	.word	0x00000000
        /*0010*/ 	.short	0x0003
        /*0012*/ 	.short	0x0018
        /*0014*/ 	.byte	0x00, 0xf0, 0x11, 0x00


	//----- nvinfo : EIATTR_KPARAM_INFO
	.align		4
.L_11:
        /*0018*/ 	.byte	0x04, 0x17
        /*001a*/ 	.short	(.L_13 - .L_12)
.L_12:
        /*001c*/ 	.word	0x00000000
        /*0020*/ 	.short	0x0002
        /*0022*/ 	.short	0x0010
        /*0024*/ 	.byte	0x00, 0xf4, 0x21, 0x00


	//----- nvinfo : EIATTR_KPARAM_INFO
	.align		4
.L_13:
        /*0028*/ 	.byte	0x04, 0x17
        /*002a*/ 	.short	(.L_15 - .L_14)
.L_14:
        /*002c*/ 	.word	0x00000000
        /*0030*/ 	.short	0x0001
        /*0032*/ 	.short	0x0008
        /*0034*/ 	.byte	0x00, 0xf4, 0x21, 0x00


	//----- nvinfo : EIATTR_KPARAM_INFO
	.align		4
.L_15:
        /*0038*/ 	.byte	0x04, 0x17
        /*003a*/ 	.short	(.L_17 - .L_16)
.L_16:
        /*003c*/ 	.word	0x00000000
        /*0040*/ 	.short	0x0000
        /*0042*/ 	.short	0x0000
        /*0044*/ 	.byte	0x00, 0xf4, 0x21, 0x00


	//----- nvinfo : EIATTR_SPARSE_MMA_MASK
	.align		4
.L_17:
        /*0048*/ 	.byte	0x03, 0x50
        /*004a*/ 	.short	0x0000


	//----- nvinfo : EIATTR_MAXREG_COUNT
	.align		4
        /*004c*/ 	.byte	0x03, 0x1b
        /*004e*/ 	.short	0x00ff


	//----- nvinfo : EIATTR_EXIT_INSTR_OFFSETS
	.align		4
        /*0050*/ 	.byte	0x04, 0x1c
        /*0052*/ 	.short	(.L_19 - .L_18)


	//   ....[0]....
.L_18:
        /*0054*/ 	.word	0x000001a0


	//----- nvinfo : EIATTR_REQNTID
	.align		4
.L_19:
        /*0058*/ 	.byte	0x04, 0x10
        /*005a*/ 	.short	(.L_21 - .L_20)
.L_20:
        /*005c*/ 	.word	0x00000080
        /*0060*/ 	.word	0x00000001
        /*0064*/ 	.word	0x00000001


	//----- nvinfo : EIATTR_CBANK_PARAM_SIZE
	.align		4
.L_21:
        /*0068*/ 	.byte	0x03, 0x19
        /*006a*/ 	.short	0x001c


	//----- nvinfo : EIATTR_PARAM_CBANK
	.align		4
        /*006c*/ 	.byte	0x04, 0x0a
        /*006e*/ 	.short	(.L_23 - .L_22)
	.align		4
.L_22:
        /*0070*/ 	.word	index@(.nv.constant0.triton_poi_fused_div_11)
        /*0074*/ 	.short	0x0210
        /*0076*/ 	.short	0x001c


	//----- nvinfo : EIATTR_SW_WAR
	.align		4
.L_23:
        /*0078*/ 	.byte	0x04, 0x36
        /*007a*/ 	.short	(.L_25 - .L_24)
.L_24:
        /*007c*/ 	.word	0x00000008
.L_25:


//--------------------- .nv.callgraph             --------------------------
	.section	.nv.callgraph,"",@"SHT_CUDA_CALLGRAPH"
	.align	4
	.sectionentsize	8
	.align		4
        /*0000*/ 	.word	0x00000000
	.align		4
        /*0004*/ 	.word	0xffffffff
	.align		4
        /*0008*/ 	.word	0x00000000
	.align		4
        /*000c*/ 	.word	0xfffffffe
	.align		4
        /*0010*/ 	.word	0x00000000
	.align		4
        /*0014*/ 	.word	0xfffffffd
	.align		4
        /*0018*/ 	.word	0x00000000
	.align		4
        /*001c*/ 	.word	0xfffffffc


//--------------------- .text.triton_poi_fused_div_11 --------------------------
	.section	.text.triton_poi_fused_div_11,"ax",@progbits
	.align	128
        .global         triton_poi_fused_div_11
        .type           triton_poi_fused_div_11,@function
        .size           triton_poi_fused_div_11,(.L_x_1 - triton_poi_fused_div_11)
        .other          triton_poi_fused_div_11,@"STO_CUDA_ENTRY STV_DEFAULT"
triton_poi_fused_div_11:
.text.triton_poi_fused_div_11:
[----:B------:R-:W-:Y:S08]  /*0000*/  LDC R1, c[0x0][0x28] ;  /* 0x00000a00ff017b82 */ /* 0x000ff00000000800 */
[----:B------:R-:W1:Y:S01]  /*0010*/  LDC.64 R4, c[0x0][0x218] ;  /* 0x00008600ff047b82 */ /* 0x000e620000000a00 */
[----:B------:R-:W2:Y:S01]  /*0020*/  S2R R0, SR_TID.X ;  /* 0x0000000000007919 */ /* 0x000ea20000002100 */
[----:B------:R-:W-:Y:S01]  /*0030*/  ULDC.64 UR4, c[0x0][0x208] ;  /* 0x0000820000047ab9 */ /* 0x000fe20000000a00 */
[----:B------:R-:W3:Y:S05]  /*0040*/  S2R R9, SR_CTAID.X ;  /* 0x0000000000097919 */ /* 0x000eea0000002500 */
[----:B------:R-:W4:Y:S08]  /*0050*/  LDC.64 R2, c[0x0][0x210] ;  /* 0x00008400ff027b82 */ /* 0x000f300000000a00 */
[----:B------:R-:W5:Y:S01]  /*0060*/  LDC.64 R6, c[0x0][0x220] ;  /* 0x00008800ff067b82 */ /* 0x000f620000000a00 */
[----:B-1----:R-:W5:Y:S01]  /*0070*/  LDG.E R8, desc[UR4][R4.64] ;  /* 0x0000000404087981 */ /* 0x002f62000c1e1900 */
[----:B--2---:R-:W-:-:S04]  /*0080*/  SHF.L.U32 R0, R0, 0x1, RZ ;  /* 0x0000000100007819 */ /* 0x004fc800000006ff */
[----:B------:R-:W-:-:S04]  /*0090*/  LOP3.LUT R0, R0, 0xfe, RZ, 0xc0, !PT ;  /* 0x000000fe00007812 */ /* 0x000fc800078ec0ff */
[----:B---3--:R-:W-:-:S05]  /*00a0*/  LEA R9, R9, R0, 0x8 ;  /* 0x0000000009097211 */ /* 0x008fca00078e40ff */
[----:B----4-:R-:W-:-:S05]  /*00b0*/  IMAD.WIDE R2, R9, 0x4, R2 ;  /* 0x0000000409027825 */ /* 0x010fca00078e0202 */
[----:B------:R5:W2:Y:S02]  /*00c0*/  LDG.E.64 R10, desc[UR4][R2.64] ;  /* 0x00000004020a7981 */ /* 0x000aa4000c1e1b00 */
[----:B-----5:R-:W-:Y:S01]  /*00d0*/  IMAD.WIDE R2, R9, 0x4, R6 ;  /* 0x0000000409027825 */ /* 0x020fe200078e0206 */
[C---:B------:R-:W-:Y:S02]  /*00e0*/  FSETP.GT.AND P0, PT, |R8|.reuse, 8.50705917302346158658e+37, PT ;  /* 0x7e8000000800780b */ /* 0x040fe40003f04200 */
[----:B------:R-:W-:-:S11]  /*00f0*/  FSETP.GEU.AND P1, PT, |R8|, 1.175494350822287508e-38, PT ;  /* 0x008000000800780b */ /* 0x000fd60003f2e200 */
[----:B------:R-:W-:-:S04]  /*0100*/  @P0 FMUL R8, R8, 0.25 ;  /* 0x3e80000008080820 */ /* 0x000fc80000400000 */
[----:B------:R-:W-:-:S06]  /*0110*/  @!P1 FMUL R8, R8, 16777216 ;  /* 0x4b80000008089820 */ /* 0x000fcc0000400000 */
[----:B------:R-:W1:Y:S01]  /*0120*/  MUFU.RCP R8, R8 ;  /* 0x0000000800087308 */ /* 0x000e620000001000 */
[----:B--2---:R-:W-:Y:S01]  /*0130*/  @P0 FMUL R10, R10, 0.25 ;  /* 0x3e8000000a0a0820 */ /* 0x004fe20000400000 */
[----:B------:R-:W-:-:S03]  /*0140*/  @P0 FMUL R11, R11, 0.25 ;  /* 0x3e8000000b0b0820 */ /* 0x000fc60000400000 */
[----:B------:R-:W-:Y:S01]  /*0150*/  @!P1 FMUL R10, R10, 16777216 ;  /* 0x4b8000000a0a9820 */ /* 0x000fe20000400000 */
[----:B------:R-:W-:-:S03]  /*0160*/  @!P1 FMUL R11, R11, 16777216 ;  /* 0x4b8000000b0b9820 */ /* 0x000fc60000400000 */
[C---:B-1----:R-:W-:Y:S01]  /*0170*/  FMUL R10, R8.reuse, R10 ;  /* 0x0000000a080a7220 */ /* 0x042fe20000400000 */
[----:B------:R-:W-:-:S05]  /*0180*/  FMUL R11, R8, R11 ;  /* 0x0000000b080b7220 */ /* 0x000fca0000400000 */
[----:B------:R-:W-:Y:S01]  /*0190*/  STG.E.64 desc[UR4][R2.64], R10 ;  /* 0x0000000a02007986 */ /* 0x000fe2000c101b04 */
[----:B------:R-:W-:Y:S05]  /*01a0*/  EXIT ;  /* 0x000000000000794d */ /* 0x000fea0003800000 */
.L_x_0:
[----:B------:R-:W-:-:S00]  /*01b0*/  BRA `(.L_x_0) ;  /* 0xfffffffc00fc7947 */ /* 0x000fc0000383ffff */
[----:B------:R-:W-:-:S00]  /*01c0*/  NOP ;  /* 0x0000000000007918 */ /* 0x000fc00000000000 */
        /* <DEDUP_REMOVED lines=11> */
.L_x_1:


//--------------------- .nv.constant0.triton_poi_fused_div_11 --------------------------
	.section	.nv.constant0.triton_poi_fused_div_11,"a",@progbits
	.sectionflags	@""
	.align	4
.nv.constant0.triton_poi_fused_div_11:
	.zero		556
